//
// Generated by NVIDIA NVVM Compiler
//
// Compiler Build ID: CL-36424714
// Cuda compilation tools, release 13.0, V13.0.88
// Based on NVVM 20.0.0
//

.version 9.0
.target sm_100
.address_size 64

	// .globl	_Z18computeFirstRowEDTPiS_S_i

.visible .entry _Z18computeFirstRowEDTPiS_S_i(
	.param .u64 .ptr .align 1 _Z18computeFirstRowEDTPiS_S_i_param_0,
	.param .u64 .ptr .align 1 _Z18computeFirstRowEDTPiS_S_i_param_1,
	.param .u64 .ptr .align 1 _Z18computeFirstRowEDTPiS_S_i_param_2,
	.param .u32 _Z18computeFirstRowEDTPiS_S_i_param_3
)
{
	.reg .pred 	%p<2>;
	.reg .b32 	%r<7>;
	.reg .b64 	%rd<11>;

	ld.param.u64 	%rd1, [_Z18computeFirstRowEDTPiS_S_i_param_0];
	ld.param.u64 	%rd2, [_Z18computeFirstRowEDTPiS_S_i_param_1];
	ld.param.u64 	%rd3, [_Z18computeFirstRowEDTPiS_S_i_param_2];
	ld.param.u32 	%r2, [_Z18computeFirstRowEDTPiS_S_i_param_3];
	mov.u32 	%r3, %tid.x;
	mov.u32 	%r4, %ntid.x;
	mov.u32 	%r5, %ctaid.x;
	mad.lo.s32 	%r1, %r4, %r5, %r3;
	setp.ge.s32 	%p1, %r1, %r2;
	@%p1 bra 	$L__BB0_2;
	cvta.to.global.u64 	%rd4, %rd3;
	cvta.to.global.u64 	%rd5, %rd2;
	cvta.to.global.u64 	%rd6, %rd1;
	mul.wide.s32 	%rd7, %r1, 4;
	add.s64 	%rd8, %rd4, %rd7;
	mov.b32 	%r6, 0;
	st.global.u32 	[%rd8], %r6;
	add.s64 	%rd9, %rd5, %rd7;
	st.global.u32 	[%rd9], %r6;
	add.s64 	%rd10, %rd6, %rd7;
	st.global.u32 	[%rd10], %r6;
$L__BB0_2:
	ret;

}
	// .globl	_Z20calulateEditDistancePiS_S_S_S_S_PKiiii
.visible .entry _Z20calulateEditDistancePiS_S_S_S_S_PKiiii(
	.param .u64 .ptr .align 1 _Z20calulateEditDistancePiS_S_S_S_S_PKiiii_param_0,
	.param .u64 .ptr .align 1 _Z20calulateEditDistancePiS_S_S_S_S_PKiiii_param_1,
	.param .u64 .ptr .align 1 _Z20calulateEditDistancePiS_S_S_S_S_PKiiii_param_2,
	.param .u64 .ptr .align 1 _Z20calulateEditDistancePiS_S_S_S_S_PKiiii_param_3,
	.param .u64 .ptr .align 1 _Z20calulateEditDistancePiS_S_S_S_S_PKiiii_param_4,
	.param .u64 .ptr .align 1 _Z20calulateEditDistancePiS_S_S_S_S_PKiiii_param_5,
	.param .u64 .ptr .align 1 _Z20calulateEditDistancePiS_S_S_S_S_PKiiii_param_6,
	.param .u32 _Z20calulateEditDistancePiS_S_S_S_S_PKiiii_param_7,
	.param .u32 _Z20calulateEditDistancePiS_S_S_S_S_PKiiii_param_8,
	.param .u32 _Z20calulateEditDistancePiS_S_S_S_S_PKiiii_param_9
)
{
	.reg .pred 	%p<14>;
	.reg .b32 	%r<44>;
	.reg .b64 	%rd<60>;

	ld.param.u64 	%rd9, [_Z20calulateEditDistancePiS_S_S_S_S_PKiiii_param_0];
	ld.param.u64 	%rd10, [_Z20calulateEditDistancePiS_S_S_S_S_PKiiii_param_1];
	ld.param.u64 	%rd11, [_Z20calulateEditDistancePiS_S_S_S_S_PKiiii_param_2];
	ld.param.u64 	%rd12, [_Z20calulateEditDistancePiS_S_S_S_S_PKiiii_param_3];
	ld.param.u64 	%rd13, [_Z20calulateEditDistancePiS_S_S_S_S_PKiiii_param_4];
	ld.param.u64 	%rd14, [_Z20calulateEditDistancePiS_S_S_S_S_PKiiii_param_5];
	ld.param.u32 	%r10, [_Z20calulateEditDistancePiS_S_S_S_S_PKiiii_param_7];
	ld.param.u32 	%r11, [_Z20calulateEditDistancePiS_S_S_S_S_PKiiii_param_8];
	ld.param.u32 	%r12, [_Z20calulateEditDistancePiS_S_S_S_S_PKiiii_param_9];
	cvta.to.global.u64 	%rd1, %rd11;
	cvta.to.global.u64 	%rd2, %rd12;
	cvta.to.global.u64 	%rd3, %rd13;
	cvta.to.global.u64 	%rd4, %rd14;
	cvta.to.global.u64 	%rd5, %rd9;
	cvta.to.global.u64 	%rd6, %rd10;
	mov.u32 	%r13, %tid.x;
	mov.u32 	%r14, %ntid.x;
	mov.u32 	%r15, %ctaid.x;
	mad.lo.s32 	%r1, %r14, %r15, %r13;
	setp.ge.s32 	%p1, %r1, %r10;
	@%p1 bra 	$L__BB1_19;
	setp.ne.s32 	%p2, %r1, 0;
	@%p2 bra 	$L__BB1_3;
	st.global.u32 	[%rd5], %r11;
	mov.b32 	%r42, 0;
	st.global.u32 	[%rd3], %r42;
	st.global.u32 	[%rd1], %r42;
	bra.uni 	$L__BB1_19;
$L__BB1_3:
	ld.param.u64 	%rd59, [_Z20calulateEditDistancePiS_S_S_S_S_PKiiii_param_6];
	mad.lo.s32 	%r16, %r12, %r10, %r1;
	cvta.to.global.u64 	%rd15, %rd59;
	mul.wide.s32 	%rd16, %r16, 4;
	add.s64 	%rd17, %rd15, %rd16;
	ld.global.nc.u32 	%r2, [%rd17];
	setp.ne.s32 	%p3, %r1, %r2;
	mul.wide.s32 	%rd18, %r1, 4;
	add.s64 	%rd7, %rd6, %rd18;
	ld.global.u32 	%r3, [%rd7+-4];
	@%p3 bra 	$L__BB1_5;
	add.s64 	%rd54, %rd5, %rd18;
	st.global.u32 	[%rd54], %r3;
	add.s64 	%rd55, %rd2, %rd18;
	ld.global.u32 	%r38, [%rd55+-4];
	add.s32 	%r39, %r38, 1;
	add.s64 	%rd56, %rd1, %rd18;
	st.global.u32 	[%rd56], %r39;
	add.s64 	%rd57, %rd4, %rd18;
	ld.global.u32 	%r40, [%rd57+-4];
	add.s32 	%r41, %r40, 1;
	add.s64 	%rd58, %rd3, %rd18;
	st.global.u32 	[%rd58], %r41;
	bra.uni 	$L__BB1_19;
$L__BB1_5:
	ld.global.u32 	%r4, [%rd7];
	add.s32 	%r5, %r4, 1;
	sub.s32 	%r6, %r1, %r2;
	setp.lt.s32 	%p4, %r2, 1;
	@%p4 bra 	$L__BB1_7;
	add.s32 	%r18, %r2, -1;
	mul.wide.u32 	%rd19, %r18, 4;
	add.s64 	%rd20, %rd6, %rd19;
	ld.global.u32 	%r19, [%rd20];
	add.s32 	%r9, %r19, %r6;
	bra.uni 	$L__BB1_8;
$L__BB1_7:
	add.s32 	%r17, %r3, %r5;
	add.s32 	%r9, %r17, 2;
$L__BB1_8:
	setp.ge.s32 	%p5, %r4, %r9;
	setp.gt.s32 	%p6, %r4, %r3;
	or.pred  	%p7, %p5, %p6;
	@%p7 bra 	$L__BB1_14;
	add.s64 	%rd40, %rd5, %rd18;
	st.global.u32 	[%rd40], %r5;
	add.s64 	%rd41, %rd4, %rd18;
	ld.global.u32 	%r31, [%rd41];
	add.s64 	%rd42, %rd3, %rd18;
	st.global.u32 	[%rd42], %r31;
	setp.ne.s32 	%p12, %r9, %r5;
	@%p12 bra 	$L__BB1_11;
	mul.wide.s32 	%rd49, %r2, 4;
	add.s64 	%rd50, %rd2, %rd49;
	ld.global.u32 	%r35, [%rd50+-4];
	add.s32 	%r36, %r6, %r35;
	add.s32 	%r37, %r36, 1;
	add.s64 	%rd52, %rd1, %rd18;
	st.global.u32 	[%rd52], %r37;
	bra.uni 	$L__BB1_19;
$L__BB1_11:
	setp.ne.s32 	%p13, %r4, %r3;
	@%p13 bra 	$L__BB1_13;
	add.s64 	%rd47, %rd2, %rd18;
	ld.global.u32 	%r33, [%rd47+-4];
	add.s32 	%r34, %r33, 1;
	add.s64 	%rd48, %rd1, %rd18;
	st.global.u32 	[%rd48], %r34;
	bra.uni 	$L__BB1_19;
$L__BB1_13:
	add.s64 	%rd44, %rd2, %rd18;
	ld.global.u32 	%r32, [%rd44];
	add.s64 	%rd45, %rd1, %rd18;
	st.global.u32 	[%rd45], %r32;
	bra.uni 	$L__BB1_19;
$L__BB1_14:
	setp.gt.s32 	%p8, %r3, %r4;
	setp.ge.s32 	%p9, %r3, %r9;
	or.pred  	%p10, %p8, %p9;
	@%p10 bra 	$L__BB1_18;
	add.s32 	%r24, %r3, 1;
	add.s64 	%rd29, %rd5, %rd18;
	st.global.u32 	[%rd29], %r24;
	add.s64 	%rd30, %rd4, %rd18;
	ld.global.u32 	%r25, [%rd30+-4];
	add.s32 	%r26, %r25, 1;
	add.s64 	%rd31, %rd3, %rd18;
	st.global.u32 	[%rd31], %r26;
	setp.ne.s32 	%p11, %r9, %r24;
	@%p11 bra 	$L__BB1_17;
	mul.wide.s32 	%rd35, %r2, 4;
	add.s64 	%rd36, %rd2, %rd35;
	ld.global.u32 	%r29, [%rd36+-4];
	add.s32 	%r30, %r29, %r6;
	add.s64 	%rd38, %rd1, %rd18;
	st.global.u32 	[%rd38], %r30;
	bra.uni 	$L__BB1_19;
$L__BB1_17:
	add.s64 	%rd33, %rd2, %rd18;
	ld.global.u32 	%r27, [%rd33+-4];
	add.s32 	%r28, %r27, 1;
	add.s64 	%rd34, %rd1, %rd18;
	st.global.u32 	[%rd34], %r28;
	bra.uni 	$L__BB1_19;
$L__BB1_18:
	add.s64 	%rd22, %rd5, %rd18;
	st.global.u32 	[%rd22], %r9;
	mul.wide.s32 	%rd23, %r2, 4;
	add.s64 	%rd24, %rd4, %rd23;
	ld.global.u32 	%r20, [%rd24+-4];
	add.s32 	%r21, %r20, %r6;
	add.s64 	%rd25, %rd3, %rd18;
	st.global.u32 	[%rd25], %r21;
	add.s64 	%rd26, %rd2, %rd23;
	ld.global.u32 	%r22, [%rd26+-4];
	add.s32 	%r23, %r22, %r6;
	add.s64 	%rd27, %rd1, %rd18;
	st.global.u32 	[%rd27], %r23;
$L__BB1_19:
	ret;

}


// ===== COMPILED SASS (sm_100) =====

	.target	sm_100

	.elftype	@"ET_EXEC"


//--------------------- .note.nv.tkinfo           --------------------------
	.section	.note.nv.tkinfo,"",@"SHT_NOTE"
	.sectionflags	@"SHF_NOTE_NV_TKINFO"
	.tkinfo
        /*0018*/ 	.word	0x00000002
        /*0030*/ 	.string	""
        /*0030*/ 	.string	"ptxas"
        /*0030*/ 	.string	"Cuda compilation tools, release 13.0, V13.0.88"
        /*0030*/ 	.string	"Build cuda_13.0.r13.0/compiler.36424714_0"
        /*0030*/ 	.string	"-arch sm_100 -m 64 "



//--------------------- .note.nv.cuinfo           --------------------------
	.section	.note.nv.cuinfo,"",@"SHT_NOTE"
	.sectionflags	@"SHF_NOTE_NV_CUINFO"
        /*0018*/ 	.short	0x0002
        /*001a*/ 	.short	0x0064
        /*001c*/ 	.short	0x0082
	.zero		2


//--------------------- .nv.info                  --------------------------
	.section	.nv.info,"",@"SHT_CUDA_INFO"
	.align	4


	//----- nvinfo : EIATTR_REGCOUNT
	.align		4
        /*0000*/ 	.byte	0x04, 0x2f
        /*0002*/ 	.short	(.L_1 - .L_0)
	.align		4
.L_0:
        /*0004*/ 	.word	index@(_Z18computeFirstRowEDTPiS_S_i)
        /*0008*/ 	.word	0x0000000c


	//----- nvinfo : EIATTR_FRAME_SIZE
	.align		4
.L_1:
        /*000c*/ 	.byte	0x04, 0x11
        /*000e*/ 	.short	(.L_3 - .L_2)
	.align		4
.L_2:
        /*0010*/ 	.word	index@(_Z18computeFirstRowEDTPiS_S_i)
        /*0014*/ 	.word	0x00000000


	//----- nvinfo : EIATTR_REGCOUNT
	.align		4
.L_3:
        /*0018*/ 	.byte	0x04, 0x2f
        /*001a*/ 	.short	(.L_5 - .L_4)
	.align		4
.L_4:
        /*001c*/ 	.word	index@(_Z20calulateEditDistancePiS_S_S_S_S_PKiiii)
        /*0020*/ 	.word	0x00000012


	//----- nvinfo : EIATTR_FRAME_SIZE
	.align		4
.L_5:
        /*0024*/ 	.byte	0x04, 0x11
        /*0026*/ 	.short	(.L_7 - .L_6)
	.align		4
.L_6:
        /*0028*/ 	.word	index@(_Z20calulateEditDistancePiS_S_S_S_S_PKiiii)
        /*002c*/ 	.word	0x00000000


	//----- nvinfo : EIATTR_MIN_STACK_SIZE
	.align		4
.L_7:
        /*0030*/ 	.byte	0x04, 0x12
        /*0032*/ 	.short	(.L_9 - .L_8)
	.align		4
.L_8:
        /*0034*/ 	.word	index@(_Z20calulateEditDistancePiS_S_S_S_S_PKiiii)
        /*0038*/ 	.word	0x00000000


	//----- nvinfo : EIATTR_MIN_STACK_SIZE
	.align		4
.L_9:
        /*003c*/ 	.byte	0x04, 0x12
        /*003e*/ 	.short	(.L_11 - .L_10)
	.align		4
.L_10:
        /*0040*/ 	.word	index@(_Z18computeFirstRowEDTPiS_S_i)
        /*0044*/ 	.word	0x00000000
.L_11:


//--------------------- .nv.compat                --------------------------
	.section	.nv.compat,"",@"SHT_CUDA_COMPAT_INFO"
	.align	4
        /*0000*/ 	.byte	0x02, 0x09, 0x00, 0x00, 0x02, 0x02, 0x01, 0x00, 0x02, 0x05, 0x05, 0x00, 0x03, 0x07, 0x01, 0x01
        /*0010*/ 	.byte	0x02, 0x03, 0x00, 0x00, 0x02, 0x06, 0x01, 0x00, 0x04, 0x0b, 0x08, 0x00, 0x09, 0x00, 0x00, 0x00
        /*0020*/ 	.byte	0x00, 0x00, 0x00, 0x00


//--------------------- .nv.info._Z20calulateEditDistancePiS_S_S_S_S_PKiiii --------------------------
	.section	.nv.info._Z20calulateEditDistancePiS_S_S_S_S_PKiiii,"",@"SHT_CUDA_INFO"
	.sectionflags	@""
	.align	4


	//----- nvinfo : EIATTR_CUDA_API_VERSION
	.align		4
        /*0000*/ 	.byte	0x04, 0x37
        /*0002*/ 	.short	(.L_13 - .L_12)
.L_12:
        /*0004*/ 	.word	0x00000082


	//----- nvinfo : EIATTR_KPARAM_INFO
	.align		4
.L_13:
        /*0008*/ 	.byte	0x04, 0x17
        /*000a*/ 	.short	(.L_15 - .L_14)
.L_14:
        /*000c*/ 	.word	0x00000000
        /*0010*/ 	.short	0x0009
        /*0012*/ 	.short	0x0040
        /*0014*/ 	.byte	0x00, 0xf0, 0x11, 0x00


	//----- nvinfo : EIATTR_KPARAM_INFO
	.align		4
.L_15:
        /*0018*/ 	.byte	0x04, 0x17
        /*001a*/ 	.short	(.L_17 - .L_16)
.L_16:
        /*001c*/ 	.word	0x00000000
        /*0020*/ 	.short	0x0008
        /*0022*/ 	.short	0x003c
        /*0024*/ 	.byte	0x00, 0xf0, 0x11, 0x00


	//----- nvinfo : EIATTR_KPARAM_INFO
	.align		4
.L_17:
        /*0028*/ 	.byte	0x04, 0x17
        /*002a*/ 	.short	(.L_19 - .L_18)
.L_18:
        /*002c*/ 	.word	0x00000000
        /*0030*/ 	.short	0x0007
        /*0032*/ 	.short	0x0038
        /*0034*/ 	.byte	0x00, 0xf0, 0x11, 0x00


	//----- nvinfo : EIATTR_KPARAM_INFO
	.align		4
.L_19:
        /*0038*/ 	.byte	0x04, 0x17
        /*003a*/ 	.short	(.L_21 - .L_20)
.L_20:
        /*003c*/ 	.word	0x00000000
        /*0040*/ 	.short	0x0006
        /*0042*/ 	.short	0x0030
        /*0044*/ 	.byte	0x00, 0xf5, 0x21, 0x00


	//----- nvinfo : EIATTR_KPARAM_INFO
	.align		4
.L_21:
        /*0048*/ 	.byte	0x04, 0x17
        /*004a*/ 	.short	(.L_23 - .L_22)
.L_22:
        /*004c*/ 	.word	0x00000000
        /*0050*/ 	.short	0x0005
        /*0052*/ 	.short	0x0028
        /*0054*/ 	.byte	0x00, 0xf5, 0x21, 0x00


	//----- nvinfo : EIATTR_KPARAM_INFO
	.align		4
.L_23:
        /*0058*/ 	.byte	0x04, 0x17
        /*005a*/ 	.short	(.L_25 - .L_24)
.L_24:
        /*005c*/ 	.word	0x00000000
        /*0060*/ 	.short	0x0004
        /*0062*/ 	.short	0x0020
        /*0064*/ 	.byte	0x00, 0xf5, 0x21, 0x00


	//----- nvinfo : EIATTR_KPARAM_INFO
	.align		4
.L_25:
        /*0068*/ 	.byte	0x04, 0x17
        /*006a*/ 	.short	(.L_27 - .L_26)
.L_26:
        /*006c*/ 	.word	0x00000000
        /*0070*/ 	.short	0x0003
        /*0072*/ 	.short	0x0018
        /*0074*/ 	.byte	0x00, 0xf5, 0x21, 0x00


	//----- nvinfo : EIATTR_KPARAM_INFO
	.align		4
.L_27:
        /*0078*/ 	.byte	0x04, 0x17
        /*007a*/ 	.short	(.L_29 - .L_28)
.L_28:
        /*007c*/ 	.word	0x00000000
        /*0080*/ 	.short	0x0002
        /*0082*/ 	.short	0x0010
        /*0084*/ 	.byte	0x00, 0xf5, 0x21, 0x00


	//----- nvinfo : EIATTR_KPARAM_INFO
	.align		4
.L_29:
        /*0088*/ 	.byte	0x04, 0x17
        /*008a*/ 	.short	(.L_31 - .L_30)
.L_30:
        /*008c*/ 	.word	0x00000000
        /*0090*/ 	.short	0x0001
        /*0092*/ 	.short	0x0008
        /*0094*/ 	.byte	0x00, 0xf5, 0x21, 0x00


	//----- nvinfo : EIATTR_KPARAM_INFO
	.align		4
.L_31:
        /*0098*/ 	.byte	0x04, 0x17
        /*009a*/ 	.short	(.L_33 - .L_32)
.L_32:
        /*009c*/ 	.word	0x00000000
        /*00a0*/ 	.short	0x0000
        /*00a2*/ 	.short	0x0000
        /*00a4*/ 	.byte	0x00, 0xf5, 0x21, 0x00


	//----- nvinfo : EIATTR_SPARSE_MMA_MASK
	.align		4
.L_33:
        /*00a8*/ 	.byte	0x03, 0x50
        /*00aa*/ 	.short	0x0000


	//----- nvinfo : EIATTR_MAXREG_COUNT
	.align		4
        /*00ac*/ 	.byte	0x03, 0x1b
        /*00ae*/ 	.short	0x00ff


	//----- nvinfo : EIATTR_MERCURY_ISA_VERSION
	.align		4
        /*00b0*/ 	.byte	0x03, 0x5f
        /*00b2*/ 	.short	0x0101


	//----- nvinfo : EIATTR_VRC_CTA_INIT_COUNT
	.align		4
        /*00b4*/ 	.byte	0x02, 0x4a
	.zero		1
	.zero		1


	//----- nvinfo : EIATTR_EXIT_INSTR_OFFSETS
	.align		4
        /*00b8*/ 	.byte	0x04, 0x1c
        /*00ba*/ 	.short	(.L_35 - .L_34)


	//   ....[0]....
.L_34:
        /*00bc*/ 	.word	0x00000070


	//   ....[1]....
        /*00c0*/ 	.word	0x00000110


	//   ....[2]....
        /*00c4*/ 	.word	0x000002d0


	//   ....[3]....
        /*00c8*/ 	.word	0x000004c0


	//   ....[4]....
        /*00cc*/ 	.word	0x00000560


	//   ....[5]....
        /*00d0*/ 	.word	0x000005d0


	//   ....[6]....
        /*00d4*/ 	.word	0x00000750


	//   ....[7]....
        /*00d8*/ 	.word	0x000007d0


	//   ....[8]....
        /*00dc*/ 	.word	0x000008f0


	//----- nvinfo : EIATTR_CRS_STACK_SIZE
	.align		4
.L_35:
        /*00e0*/ 	.byte	0x04, 0x1e
        /*00e2*/ 	.short	(.L_37 - .L_36)
.L_36:
        /*00e4*/ 	.word	0x00000000


	//----- nvinfo : EIATTR_CBANK_PARAM_SIZE
	.align		4
.L_37:
        /*00e8*/ 	.byte	0x03, 0x19
        /*00ea*/ 	.short	0x0044


	//----- nvinfo : EIATTR_PARAM_CBANK
	.align		4
        /*00ec*/ 	.byte	0x04, 0x0a
        /*00ee*/ 	.short	(.L_39 - .L_38)
	.align		4
.L_38:
        /*00f0*/ 	.word	index@(.nv.constant0._Z20calulateEditDistancePiS_S_S_S_S_PKiiii)
        /*00f4*/ 	.short	0x0380
        /*00f6*/ 	.short	0x0044


	//----- nvinfo : EIATTR_SW_WAR
	.align		4
.L_39:
        /*00f8*/ 	.byte	0x04, 0x36
        /*00fa*/ 	.short	(.L_41 - .L_40)
.L_40:
        /*00fc*/ 	.word	0x00000008
.L_41:


//--------------------- .nv.info._Z18computeFirstRowEDTPiS_S_i --------------------------
	.section	.nv.info._Z18computeFirstRowEDTPiS_S_i,"",@"SHT_CUDA_INFO"
	.sectionflags	@""
	.align	4


	//----- nvinfo : EIATTR_CUDA_API_VERSION
	.align		4
        /*0000*/ 	.byte	0x04, 0x37
        /*0002*/ 	.short	(.L_43 - .L_42)
.L_42:
        /*0004*/ 	.word	0x00000082


	//----- nvinfo : EIATTR_KPARAM_INFO
	.align		4
.L_43:
        /*0008*/ 	.byte	0x04, 0x17
        /*000a*/ 	.short	(.L_45 - .L_44)
.L_44:
        /*000c*/ 	.word	0x00000000
        /*0010*/ 	.short	0x0003
        /*0012*/ 	.short	0x0018
        /*0014*/ 	.byte	0x00, 0xf0, 0x11, 0x00


	//----- nvinfo : EIATTR_KPARAM_INFO
	.align		4
.L_45:
        /*0018*/ 	.byte	0x04, 0x17
        /*001a*/ 	.short	(.L_47 - .L_46)
.L_46:
        /*001c*/ 	.word	0x00000000
        /*0020*/ 	.short	0x0002
        /*0022*/ 	.short	0x0010
        /*0024*/ 	.byte	0x00, 0xf5, 0x21, 0x00


	//----- nvinfo : EIATTR_KPARAM_INFO
	.align		4
.L_47:
        /*0028*/ 	.byte	0x04, 0x17
        /*002a*/ 	.short	(.L_49 - .L_48)
.L_48:
        /*002c*/ 	.word	0x00000000
        /*0030*/ 	.short	0x0001
        /*0032*/ 	.short	0x0008
        /*0034*/ 	.byte	0x00, 0xf5, 0x21, 0x00


	//----- nvinfo : EIATTR_KPARAM_INFO
	.align		4
.L_49:
        /*0038*/ 	.byte	0x04, 0x17
        /*003a*/ 	.short	(.L_51 - .L_50)
.L_50:
        /*003c*/ 	.word	0x00000000
        /*0040*/ 	.short	0x0000
        /*0042*/ 	.short	0x0000
        /*0044*/ 	.byte	0x00, 0xf5, 0x21, 0x00


	//----- nvinfo : EIATTR_SPARSE_MMA_MASK
	.align		4
.L_51:
        /*0048*/ 	.byte	0x03, 0x50
        /*004a*/ 	.short	0x0000


	//----- nvinfo : EIATTR_MAXREG_COUNT
	.align		4
        /*004c*/ 	.byte	0x03, 0x1b
        /*004e*/ 	.short	0x00ff


	//----- nvinfo : EIATTR_MERCURY_ISA_VERSION
	.align		4
        /*0050*/ 	.byte	0x03, 0x5f
        /*0052*/ 	.short	0x0101


	//----- nvinfo : EIATTR_VRC_CTA_INIT_COUNT
	.align		4
        /*0054*/ 	.byte	0x02, 0x4a
	.zero		1
	.zero		1


	//----- nvinfo : EIATTR_EXIT_INSTR_OFFSETS
	.align		4
        /*0058*/ 	.byte	0x04, 0x1c
        /*005a*/ 	.short	(.L_53 - .L_52)


	//   ....[0]....
.L_52:
        /*005c*/ 	.word	0x00000070


	//   ....[1]....
        /*0060*/ 	.word	0x00000120


	//----- nvinfo : EIATTR_CBANK_PARAM_SIZE
	.align		4
.L_53:
        /*0064*/ 	.byte	0x03, 0x19
        /*0066*/ 	.short	0x001c


	//----- nvinfo : EIATTR_PARAM_CBANK
	.align		4
        /*0068*/ 	.byte	0x04, 0x0a
        /*006a*/ 	.short	(.L_55 - .L_54)
	.align		4
.L_54:
        /*006c*/ 	.word	index@(.nv.constant0._Z18computeFirstRowEDTPiS_S_i)
        /*0070*/ 	.short	0x0380
        /*0072*/ 	.short	0x001c


	//----- nvinfo : EIATTR_SW_WAR
	.align		4
.L_55:
        /*0074*/ 	.byte	0x04, 0x36
        /*0076*/ 	.short	(.L_57 - .L_56)
.L_56:
        /*0078*/ 	.word	0x00000008
.L_57:


//--------------------- .nv.callgraph             --------------------------
	.section	.nv.callgraph,"",@"SHT_CUDA_CALLGRAPH"
	.align	4
	.sectionentsize	8
	.align		4
        /*0000*/ 	.word	0x00000000
	.align		4
        /*0004*/ 	.word	0xffffffff
	.align		4
        /*0008*/ 	.word	0x00000000
	.align		4
        /*000c*/ 	.word	0xfffffffe
	.align		4
        /*0010*/ 	.word	0x00000000
	.align		4
        /*0014*/ 	.word	0xfffffffd
	.align		4
        /*0018*/ 	.word	0x00000000
	.align		4
        /*001c*/ 	.word	0xfffffffc


//--------------------- .text._Z20calulateEditDistancePiS_S_S_S_S_PKiiii --------------------------
	.section	.text._Z20calulateEditDistancePiS_S_S_S_S_PKiiii,"ax",@progbits
	.align	128
        .global         _Z20calulateEditDistancePiS_S_S_S_S_PKiiii
        .type           _Z20calulateEditDistancePiS_S_S_S_S_PKiiii,@function
        .size           _Z20calulateEditDistancePiS_S_S_S_S_PKiiii,(.L_x_8 - _Z20calulateEditDistancePiS_S_S_S_S_PKiiii)
        .other          _Z20calulateEditDistancePiS_S_S_S_S_PKiiii,@"STO_CUDA_ENTRY STV_DEFAULT"
_Z20calulateEditDistancePiS_S_S_S_S_PKiiii:
.text._Z20calulateEditDistancePiS_S_S_S_S_PKiiii:
[----:B------:R-:W-:Y:S01]  /*0000*/  LDC R1, c[0x0][0x37c] ;  /* 0x0000df00ff017b82 */ /* 0x000fe20000000800 */
[----:B------:R-:W0:Y:S01]  /*0010*/  S2R R0, SR_TID.X ;  /* 0x0000000000007919 */ /* 0x000e220000002100 */
[----:B------:R-:W0:Y:S01]  /*0020*/  LDCU UR4, c[0x0][0x360] ;  /* 0x00006c00ff0477ac */ /* 0x000e220008000800 */
[----:B------:R-:W0:Y:S01]  /*0030*/  S2R R3, SR_CTAID.X ;  /* 0x0000000000037919 */ /* 0x000e220000002500 */
[----:B------:R-:W1:Y:S01]  /*0040*/  LDCU UR6, c[0x0][0x3b8] ;  /* 0x00007700ff0677ac */ /* 0x000e620008000800 */
[----:B0-----:R-:W-:-:S05]  /*0050*/  IMAD R0, R3, UR4, R0 ;  /* 0x0000000403007c24 */ /* 0x001fca000f8e0200 */
[----:B-1----:R-:W-:-:S13]  /*0060*/  ISETP.GE.AND P0, PT, R0, UR6, PT ;  /* 0x0000000600007c0c */ /* 0x002fda000bf06270 */
[----:B------:R-:W-:Y:S05]  /*0070*/  @P0 EXIT ;  /* 0x000000000000094d */ /* 0x000fea0003800000 */
[----:B------:R-:W-:Y:S01]  /*0080*/  ISETP.NE.AND P0, PT, R0, RZ, PT ;  /* 0x000000ff0000720c */ /* 0x000fe20003f05270 */
[----:B------:R-:W0:-:S12]  /*0090*/  LDCU.64 UR4, c[0x0][0x358] ;  /* 0x00006b00ff0477ac */ /* 0x000e180008000a00 */
[----:B------:R-:W0:Y:S08]  /*00a0*/  @!P0 LDC R5, c[0x0][0x3bc] ;  /* 0x0000ef00ff058b82 */ /* 0x000e300000000800 */
[----:B------:R-:W0:Y:S08]  /*00b0*/  @!P0 LDC.64 R2, c[0x0][0x380] ;  /* 0x0000e000ff028b82 */ /* 0x000e300000000a00 */
[----:B------:R-:W1:Y:S08]  /*00c0*/  @!P0 LDC.64 R6, c[0x0][0x3a0] ;  /* 0x0000e800ff068b82 */ /* 0x000e700000000a00 */
[----:B------:R-:W2:Y:S01]  /*00d0*/  @!P0 LDC.64 R8, c[0x0][0x390] ;  /* 0x0000e400ff088b82 */ /* 0x000ea20000000a00 */
[----:B0-----:R0:W-:Y:S04]  /*00e0*/  @!P0 STG.E desc[UR4][R2.64], R5 ;  /* 0x0000000502008986 */ /* 0x0011e8000c101904 */
[----:B-1----:R0:W-:Y:S04]  /*00f0*/  @!P0 STG.E desc[UR4][R6.64], RZ ;  /* 0x000000ff06008986 */ /* 0x0021e8000c101904 */
[----:B--2---:R0:W-:Y:S01]  /*0100*/  @!P0 STG.E desc[UR4][R8.64], RZ ;  /* 0x000000ff08008986 */ /* 0x0041e2000c101904 */
[----:B------:R-:W-:Y:S05]  /*0110*/  @!P0 EXIT ;  /* 0x000000000000894d */ /* 0x000fea0003800000 */
[----:B0-----:R-:W0:Y:S08]  /*0120*/  LDC R3, c[0x0][0x3c0] ;  /* 0x0000f000ff037b82 */ /* 0x001e300000000800 */
[----:B------:R-:W1:Y:S08]  /*0130*/  LDC.64 R4, c[0x0][0x3b0] ;  /* 0x0000ec00ff047b82 */ /* 0x000e700000000a00 */
[----:B------:R-:W2:Y:S01]  /*0140*/  LDC.64 R8, c[0x0][0x388] ;  /* 0x0000e200ff087b82 */ /* 0x000ea20000000a00 */
[----:B0-----:R-:W-:-:S04]  /*0150*/  IMAD R3, R3, UR6, R0 ;  /* 0x0000000603037c24 */ /* 0x001fc8000f8e0200 */
[----:B-1----:R-:W-:-:S05]  /*0160*/  IMAD.WIDE R4, R3, 0x4, R4 ;  /* 0x0000000403047825 */ /* 0x002fca00078e0204 */
[----:B------:R-:W3:Y:S01]  /*0170*/  LDG.E.CONSTANT R3, desc[UR4][R4.64] ;  /* 0x0000000404037981 */ /* 0x000ee2000c1e9900 */
[----:B--2---:R-:W-:-:S05]  /*0180*/  IMAD.WIDE R6, R0, 0x4, R8 ;  /* 0x0000000400067825 */ /* 0x004fca00078e0208 */
[----:B------:R0:W5:Y:S01]  /*0190*/  LDG.E R2, desc[UR4][R6.64+-0x4] ;  /* 0xfffffc0406027981 */ /* 0x000162000c1e1900 */
[----:B---3--:R-:W-:-:S13]  /*01a0*/  ISETP.NE.AND P0, PT, R0, R3, PT ;  /* 0x000000030000720c */ /* 0x008fda0003f05270 */
[----:B0-----:R-:W-:Y:S05]  /*01b0*/  @P0 BRA `(.L_x_0) ;  /* 0x0000000000480947 */ /* 0x001fea0003800000 */
[----:B------:R-:W0:Y:S08]  /*01c0*/  LDC.64 R4, c[0x0][0x380] ;  /* 0x0000e000ff047b82 */ /* 0x000e300000000a00 */
[----:B------:R-:W1:Y:S08]  /*01d0*/  LDC.64 R6, c[0x0][0x398] ;  /* 0x0000e600ff067b82 */ /* 0x000e700000000a00 */
[----:B------:R-:W2:Y:S01]  /*01e0*/  LDC.64 R8, c[0x0][0x390] ;  /* 0x0000e400ff087b82 */ /* 0x000ea20000000a00 */
[----:B0-----:R-:W-:-:S07]  /*01f0*/  IMAD.WIDE R4, R0, 0x4, R4 ;  /* 0x0000000400047825 */ /* 0x001fce00078e0204 */
[----:B------:R-:W0:Y:S01]  /*0200*/  LDC.64 R10, c[0x0][0x3a8] ;  /* 0x0000ea00ff0a7b82 */ /* 0x000e220000000a00 */
[----:B-----5:R3:W-:Y:S01]  /*0210*/  STG.E desc[UR4][R4.64], R2 ;  /* 0x0000000204007986 */ /* 0x0207e2000c101904 */
[----:B-1----:R-:W-:-:S06]  /*0220*/  IMAD.WIDE R6, R0, 0x4, R6 ;  /* 0x0000000400067825 */ /* 0x002fcc00078e0206 */
[----:B------:R-:W1:Y:S01]  /*0230*/  LDC.64 R12, c[0x0][0x3a0] ;  /* 0x0000e800ff0c7b82 */ /* 0x000e620000000a00 */
[----:B------:R-:W4:Y:S01]  /*0240*/  LDG.E R6, desc[UR4][R6.64+-0x4] ;  /* 0xfffffc0406067981 */ /* 0x000f22000c1e1900 */
[----:B--2---:R-:W-:-:S04]  /*0250*/  IMAD.WIDE R8, R0, 0x4, R8 ;  /* 0x0000000400087825 */ /* 0x004fc800078e0208 */
[----:B0-----:R-:W-:Y:S01]  /*0260*/  IMAD.WIDE R10, R0, 0x4, R10 ;  /* 0x00000004000a7825 */ /* 0x001fe200078e020a */
[----:B----4-:R-:W-:-:S05]  /*0270*/  IADD3 R3, PT, PT, R6, 0x1, RZ ;  /* 0x0000000106037810 */ /* 0x010fca0007ffe0ff */
[----:B------:R-:W-:Y:S04]  /*0280*/  STG.E desc[UR4][R8.64], R3 ;  /* 0x0000000308007986 */ /* 0x000fe8000c101904 */
[----:B------:R-:W3:Y:S01]  /*0290*/  LDG.E R10, desc[UR4][R10.64+-0x4] ;  /* 0xfffffc040a0a7981 */ /* 0x000ee2000c1e1900 */
[----:B-1----:R-:W-:Y:S01]  /*02a0*/  IMAD.WIDE R12, R0, 0x4, R12 ;  /* 0x00000004000c7825 */ /* 0x002fe200078e020c */
[----:B---3--:R-:W-:-:S05]  /*02b0*/  IADD3 R5, PT, PT, R10, 0x1, RZ ;  /* 0x000000010a057810 */ /* 0x008fca0007ffe0ff */
[----:B------:R-:W-:Y:S01]  /*02c0*/  STG.E desc[UR4][R12.64], R5 ;  /* 0x000000050c007986 */ /* 0x000fe2000c101904 */
[----:B------:R-:W-:Y:S05]  /*02d0*/  EXIT ;  /* 0x000000000000794d */ /* 0x000fea0003800000 */
.L_x_0:
[----:B------:R-:W-:Y:S01]  /*02e0*/  ISETP.GE.AND P1, PT, R3, 0x1, PT ;  /* 0x000000010300780c */ /* 0x000fe20003f26270 */
[----:B------:R-:W2:-:S12]  /*02f0*/  LDG.E R13, desc[UR4][R6.64] ;  /* 0x00000004060d7981 */ /* 0x000e98000c1e1900 */
[----:B------:R-:W-:-:S05]  /*0300*/  @P1 IADD3 R5, PT, PT, R3, -0x1, RZ ;  /* 0xffffffff03051810 */ /* 0x000fca0007ffe0ff */
[----:B------:R-:W-:-:S06]  /*0310*/  @P1 IMAD.WIDE.U32 R8, R5, 0x4, R8 ;  /* 0x0000000405081825 */ /* 0x000fcc00078e0008 */
[----:B------:R-:W3:Y:S01]  /*0320*/  @P1 LDG.E R9, desc[UR4][R8.64] ;  /* 0x0000000408091981 */ /* 0x000ee2000c1e1900 */
[----:B------:R-:W-:Y:S02]  /*0330*/  IADD3 R4, PT, PT, R0, -R3, RZ ;  /* 0x8000000300047210 */ /* 0x000fe40007ffe0ff */
[C---:B--2---:R-:W-:Y:S02]  /*0340*/  IADD3 R15, PT, PT, R13.reuse, 0x1, RZ ;  /* 0x000000010d0f7810 */ /* 0x044fe40007ffe0ff */
[----:B-----5:R-:W-:Y:S02]  /*0350*/  ISETP.GT.AND P0, PT, R13, R2, PT ;  /* 0x000000020d00720c */ /* 0x020fe40003f04270 */
[----:B---3--:R-:W-:Y:S02]  /*0360*/  @P1 IADD3 R5, PT, PT, R4, R9, RZ ;  /* 0x0000000904051210 */ /* 0x008fe40007ffe0ff */
[----:B------:R-:W-:-:S04]  /*0370*/  @!P1 IADD3 R5, PT, PT, R2, 0x2, R15 ;  /* 0x0000000202059810 */ /* 0x000fc80007ffe00f */
[----:B------:R-:W-:-:S13]  /*0380*/  ISETP.GE.OR P0, PT, R13, R5, P0 ;  /* 0x000000050d00720c */ /* 0x000fda0000706670 */
[----:B------:R-:W-:Y:S05]  /*0390*/  @P0 BRA `(.L_x_1) ;  /* 0x0000000000900947 */ /* 0x000fea0003800000 */
[----:B------:R-:W0:Y:S08]  /*03a0*/  LDC.64 R6, c[0x0][0x380] ;  /* 0x0000e000ff067b82 */ /* 0x000e300000000a00 */
[----:B------:R-:W1:Y:S08]  /*03b0*/  LDC.64 R8, c[0x0][0x3a8] ;  /* 0x0000ea00ff087b82 */ /* 0x000e700000000a00 */
[----:B------:R-:W2:Y:S01]  /*03c0*/  LDC.64 R10, c[0x0][0x3a0] ;  /* 0x0000e800ff0a7b82 */ /* 0x000ea20000000a00 */
[----:B0-----:R-:W-:-:S05]  /*03d0*/  IMAD.WIDE R6, R0, 0x4, R6 ;  /* 0x0000000400067825 */ /* 0x001fca00078e0206 */
[----:B------:R0:W-:Y:S01]  /*03e0*/  STG.E desc[UR4][R6.64], R15 ;  /* 0x0000000f06007986 */ /* 0x0001e2000c101904 */
[----:B-1----:R-:W-:-:S06]  /*03f0*/  IMAD.WIDE R8, R0, 0x4, R8 ;  /* 0x0000000400087825 */ /* 0x002fcc00078e0208 */
[----:B------:R-:W3:Y:S01]  /*0400*/  LDG.E R9, desc[UR4][R8.64] ;  /* 0x0000000408097981 */ /* 0x000ee2000c1e1900 */
[----:B------:R-:W-:Y:S01]  /*0410*/  ISETP.NE.AND P0, PT, R5, R15, PT ;  /* 0x0000000f0500720c */ /* 0x000fe20003f05270 */
[----:B--2---:R-:W-:-:S05]  /*0420*/  IMAD.WIDE R10, R0, 0x4, R10 ;  /* 0x00000004000a7825 */ /* 0x004fca00078e020a */
[----:B---3--:R0:W-:Y:S07]  /*0430*/  STG.E desc[UR4][R10.64], R9 ;  /* 0x000000090a007986 */ /* 0x0081ee000c101904 */
[----:B------:R-:W-:Y:S05]  /*0440*/  @P0 BRA `(.L_x_2) ;  /* 0x0000000000200947 */ /* 0x000fea0003800000 */
[----:B0-----:R-:W0:Y:S02]  /*0450*/  LDC.64 R6, c[0x0][0x398] ;  /* 0x0000e600ff067b82 */ /* 0x001e240000000a00 */
[----:B0-----:R-:W-:-:S06]  /*0460*/  IMAD.WIDE R2, R3, 0x4, R6 ;  /* 0x0000000403027825 */ /* 0x001fcc00078e0206 */
[----:B------:R-:W0:Y:S01]  /*0470*/  LDC.64 R6, c[0x0][0x390] ;  /* 0x0000e400ff067b82 */ /* 0x000e220000000a00 */
[----:B------:R-:W2:Y:S01]  /*0480*/  LDG.E R3, desc[UR4][R2.64+-0x4] ;  /* 0xfffffc0402037981 */ /* 0x000ea2000c1e1900 */
[----:B0-----:R-:W-:Y:S01]  /*0490*/  IMAD.WIDE R6, R0, 0x4, R6 ;  /* 0x0000000400067825 */ /* 0x001fe200078e0206 */
[----:B--2---:R-:W-:-:S05]  /*04a0*/  IADD3 R5, PT, PT, R4, 0x1, R3 ;  /* 0x0000000104057810 */ /* 0x004fca0007ffe003 */
[----:B------:R-:W-:Y:S01]  /*04b0*/  STG.E desc[UR4][R6.64], R5 ;  /* 0x0000000506007986 */ /* 0x000fe2000c101904 */
[----:B------:R-:W-:Y:S05]  /*04c0*/  EXIT ;  /* 0x000000000000794d */ /* 0x000fea0003800000 */
.L_x_2:
[----:B------:R-:W-:-:S13]  /*04d0*/  ISETP.NE.AND P0, PT, R13, R2, PT ;  /* 0x000000020d00720c */ /* 0x000fda0003f05270 */
[----:B------:R-:W-:Y:S05]  /*04e0*/  @P0 BRA `(.L_x_3) ;  /* 0x0000000000200947 */ /* 0x000fea0003800000 */
[----:B------:R-:W1:Y:S08]  /*04f0*/  LDC.64 R2, c[0x0][0x398] ;  /* 0x0000e600ff027b82 */ /* 0x000e700000000a00 */
[----:B------:R-:W2:Y:S01]  /*0500*/  LDC.64 R4, c[0x0][0x390] ;  /* 0x0000e400ff047b82 */ /* 0x000ea20000000a00 */
[----:B-1----:R-:W-:-:S06]  /*0510*/  IMAD.WIDE R2, R0, 0x4, R2 ;  /* 0x0000000400027825 */ /* 0x002fcc00078e0202 */
[----:B------:R-:W0:Y:S01]  /*0520*/  LDG.E R2, desc[UR4][R2.64+-0x4] ;  /* 0xfffffc0402027981 */ /* 0x000e22000c1e1900 */
[----:B--2---:R-:W-:Y:S01]  /*0530*/  IMAD.WIDE R4, R0, 0x4, R4 ;  /* 0x0000000400047825 */ /* 0x004fe200078e0204 */
[----:B0-----:R-:W-:-:S05]  /*0540*/  IADD3 R7, PT, PT, R2, 0x1, RZ ;  /* 0x0000000102077810 */ /* 0x001fca0007ffe0ff */
[----:B------:R-:W-:Y:S01]  /*0550*/  STG.E desc[UR4][R4.64], R7 ;  /* 0x0000000704007986 */ /* 0x000fe2000c101904 */
[----:B------:R-:W-:Y:S05]  /*0560*/  EXIT ;  /* 0x000000000000794d */ /* 0x000fea0003800000 */
.L_x_3:
[----:B------:R-:W1:Y:S08]  /*0570*/  LDC.64 R2, c[0x0][0x398] ;  /* 0x0000e600ff027b82 */ /* 0x000e700000000a00 */
[----:B------:R-:W2:Y:S01]  /*0580*/  LDC.64 R4, c[0x0][0x390] ;  /* 0x0000e400ff047b82 */ /* 0x000ea20000000a00 */
[----:B-1----:R-:W-:-:S06]  /*0590*/  IMAD.WIDE R2, R0, 0x4, R2 ;  /* 0x0000000400027825 */ /* 0x002fcc00078e0202 */
[----:B------:R-:W3:Y:S01]  /*05a0*/  LDG.E R3, desc[UR4][R2.64] ;  /* 0x0000000402037981 */ /* 0x000ee2000c1e1900 */
[----:B--2---:R-:W-:-:S05]  /*05b0*/  IMAD.WIDE R4, R0, 0x4, R4 ;  /* 0x0000000400047825 */ /* 0x004fca00078e0204 */
[----:B---3--:R-:W-:Y:S01]  /*05c0*/  STG.E desc[UR4][R4.64], R3 ;  /* 0x0000000304007986 */ /* 0x008fe2000c101904 */
[----:B------:R-:W-:Y:S05]  /*05d0*/  EXIT ;  /* 0x000000000000794d */ /* 0x000fea0003800000 */
.L_x_1:
[----:B------:R-:W-:-:S04]  /*05e0*/  ISETP.GE.AND P0, PT, R2, R5, PT ;  /* 0x000000050200720c */ /* 0x000fc80003f06270 */
[----:B------:R-:W-:-:S13]  /*05f0*/  ISETP.GT.OR P0, PT, R2, R13, P0 ;  /* 0x0000000d0200720c */ /* 0x000fda0000704670 */
[----:B------:R-:W-:Y:S05]  /*0600*/  @P0 BRA `(.L_x_4) ;  /* 0x0000000000740947 */ /* 0x000fea0003800000 */
[----:B------:R-:W0:Y:S01]  /*0610*/  LDC.64 R6, c[0x0][0x380] ;  /* 0x0000e000ff067b82 */ /* 0x000e220000000a00 */
[----:B------:R-:W-:-:S07]  /*0620*/  IADD3 R2, PT, PT, R2, 0x1, RZ ;  /* 0x0000000102027810 */ /* 0x000fce0007ffe0ff */
[----:B------:R-:W1:Y:S08]  /*0630*/  LDC.64 R8, c[0x0][0x3a8] ;  /* 0x0000ea00ff087b82 */ /* 0x000e700000000a00 */
[----:B------:R-:W2:Y:S01]  /*0640*/  LDC.64 R10, c[0x0][0x3a0] ;  /* 0x0000e800ff0a7b82 */ /* 0x000ea20000000a00 */
[----:B0-----:R-:W-:-:S05]  /*0650*/  IMAD.WIDE R6, R0, 0x4, R6 ;  /* 0x0000000400067825 */ /* 0x001fca00078e0206 */
[----:B------:R0:W-:Y:S01]  /*0660*/  STG.E desc[UR4][R6.64], R2 ;  /* 0x0000000206007986 */ /* 0x0001e2000c101904 */
[----:B-1----:R-:W-:-:S06]  /*0670*/  IMAD.WIDE R8, R0, 0x4, R8 ;  /* 0x0000000400087825 */ /* 0x002fcc00078e0208 */
[----:B------:R-:W3:Y:S01]  /*0680*/  LDG.E R8, desc[UR4][R8.64+-0x4] ;  /* 0xfffffc0408087981 */ /* 0x000ee2000c1e1900 */
[----:B------:R-:W-:Y:S01]  /*0690*/  ISETP.NE.AND P0, PT, R5, R2, PT ;  /* 0x000000020500720c */ /* 0x000fe20003f05270 */
[----:B--2---:R-:W-:Y:S01]  /*06a0*/  IMAD.WIDE R10, R0, 0x4, R10 ;  /* 0x00000004000a7825 */ /* 0x004fe200078e020a */
[----:B---3--:R-:W-:-:S05]  /*06b0*/  IADD3 R5, PT, PT, R8, 0x1, RZ ;  /* 0x0000000108057810 */ /* 0x008fca0007ffe0ff */
[----:B------:R0:W-:Y:S06]  /*06c0*/  STG.E desc[UR4][R10.64], R5 ;  /* 0x000000050a007986 */ /* 0x0001ec000c101904 */
[----:B------:R-:W-:Y:S05]  /*06d0*/  @P0 BRA `(.L_x_5) ;  /* 0x0000000000200947 */ /* 0x000fea0003800000 */
[----:B0-----:R-:W0:Y:S02]  /*06e0*/  LDC.64 R6, c[0x0][0x398] ;  /* 0x0000e600ff067b82 */ /* 0x001e240000000a00 */
[----:B0-----:R-:W-:-:S06]  /*06f0*/  IMAD.WIDE R6, R3, 0x4, R6 ;  /* 0x0000000403067825 */ /* 0x001fcc00078e0206 */
[----:B------:R-:W0:Y:S01]  /*0700*/  LDC.64 R2, c[0x0][0x390] ;  /* 0x0000e400ff027b82 */ /* 0x000e220000000a00 */
[----:B------:R-:W2:Y:S01]  /*0710*/  LDG.E R7, desc[UR4][R6.64+-0x4] ;  /* 0xfffffc0406077981 */ /* 0x000ea2000c1e1900 */
[----:B0-----:R-:W-:Y:S01]  /*0720*/  IMAD.WIDE R2, R0, 0x4, R2 ;  /* 0x0000000400027825 */ /* 0x001fe200078e0202 */
[----:B--2---:R-:W-:-:S05]  /*0730*/  IADD3 R5, PT, PT, R4, R7, RZ ;  /* 0x0000000704057210 */ /* 0x004fca0007ffe0ff */
[----:B------:R-:W-:Y:S01]  /*0740*/  STG.E desc[UR4][R2.64], R5 ;  /* 0x0000000502007986 */ /* 0x000fe2000c101904 */
[----:B------:R-:W-:Y:S05]  /*0750*/  EXIT ;  /* 0x000000000000794d */ /* 0x000fea0003800000 */
.L_x_5:
[----:B0-----:R-:W0:Y:S08]  /*0760*/  LDC.64 R2, c[0x0][0x398] ;  /* 0x0000e600ff027b82 */ /* 0x001e300000000a00 */
[----:B------:R-:W1:Y:S01]  /*0770*/  LDC.64 R4, c[0x0][0x390] ;  /* 0x0000e400ff047b82 */ /* 0x000e620000000a00 */
[----:B0-----:R-:W-:-:S06]  /*0780*/  IMAD.WIDE R2, R0, 0x4, R2 ;  /* 0x0000000400027825 */ /* 0x001fcc00078e0202 */
[----:B------:R-:W2:Y:S01]  /*0790*/  LDG.E R2, desc[UR4][R2.64+-0x4] ;  /* 0xfffffc0402027981 */ /* 0x000ea2000c1e1900 */
[----:B-1----:R-:W-:Y:S01]  /*07a0*/  IMAD.WIDE R4, R0, 0x4, R4 ;  /* 0x0000000400047825 */ /* 0x002fe200078e0204 */
[----:B--2---:R-:W-:-:S05]  /*07b0*/  IADD3 R7, PT, PT, R2, 0x1, RZ ;  /* 0x0000000102077810 */ /* 0x004fca0007ffe0ff */
[----:B------:R-:W-:Y:S01]  /*07c0*/  STG.E desc[UR4][R4.64], R7 ;  /* 0x0000000704007986 */ /* 0x000fe2000c101904 */
[----:B------:R-:W-:Y:S05]  /*07d0*/  EXIT ;  /* 0x000000000000794d */ /* 0x000fea0003800000 */
.L_x_4:
[----:B------:R-:W0:Y:S08]  /*07e0*/  LDC.64 R6, c[0x0][0x380] ;  /* 0x0000e000ff067b82 */ /* 0x000e300000000a00 */
[----:B------:R-:W1:Y:S08]  /*07f0*/  LDC.64 R10, c[0x0][0x3a8] ;  /* 0x0000ea00ff0a7b82 */ /* 0x000e700000000a00 */
[----:B------:R-:W2:Y:S01]  /*0800*/  LDC.64 R12, c[0x0][0x398] ;  /* 0x0000e600ff0c7b82 */ /* 0x000ea20000000a00 */
[----:B0-----:R-:W-:-:S05]  /*0810*/  IMAD.WIDE R8, R0, 0x4, R6 ;  /* 0x0000000400087825 */ /* 0x001fca00078e0206 */
[----:B------:R0:W-:Y:S01]  /*0820*/  STG.E desc[UR4][R8.64], R5 ;  /* 0x0000000508007986 */ /* 0x0001e2000c101904 */
[C---:B-1----:R-:W-:Y:S02]  /*0830*/  IMAD.WIDE R6, R3.reuse, 0x4, R10 ;  /* 0x0000000403067825 */ /* 0x042fe400078e020a */
[----:B------:R-:W1:Y:S04]  /*0840*/  LDC.64 R10, c[0x0][0x3a0] ;  /* 0x0000e800ff0a7b82 */ /* 0x000e680000000a00 */
[----:B------:R-:W3:Y:S01]  /*0850*/  LDG.E R7, desc[UR4][R6.64+-0x4] ;  /* 0xfffffc0406077981 */ /* 0x000ee2000c1e1900 */
[----:B--2---:R-:W-:-:S03]  /*0860*/  IMAD.WIDE R12, R3, 0x4, R12 ;  /* 0x00000004030c7825 */ /* 0x004fc600078e020c */
[----:B------:R-:W2:Y:S01]  /*0870*/  LDC.64 R2, c[0x0][0x390] ;  /* 0x0000e400ff027b82 */ /* 0x000ea20000000a00 */
[----:B-1----:R-:W-:Y:S01]  /*0880*/  IMAD.WIDE R10, R0, 0x4, R10 ;  /* 0x00000004000a7825 */ /* 0x002fe200078e020a */
[----:B---3--:R-:W-:-:S05]  /*0890*/  IADD3 R15, PT, PT, R4, R7, RZ ;  /* 0x00000007040f7210 */ /* 0x008fca0007ffe0ff */
[----:B------:R-:W-:Y:S04]  /*08a0*/  STG.E desc[UR4][R10.64], R15 ;  /* 0x0000000f0a007986 */ /* 0x000fe8000c101904 */
[----:B------:R-:W0:Y:S01]  /*08b0*/  LDG.E R13, desc[UR4][R12.64+-0x4] ;  /* 0xfffffc040c0d7981 */ /* 0x000e22000c1e1900 */
[----:B--2---:R-:W-:Y:S01]  /*08c0*/  IMAD.WIDE R2, R0, 0x4, R2 ;  /* 0x0000000400027825 */ /* 0x004fe200078e0202 */
[----:B0-----:R-:W-:-:S05]  /*08d0*/  IADD3 R5, PT, PT, R4, R13, RZ ;  /* 0x0000000d04057210 */ /* 0x001fca0007ffe0ff */
[----:B------:R-:W-:Y:S01]  /*08e0*/  STG.E desc[UR4][R2.64], R5 ;  /* 0x0000000502007986 */ /* 0x000fe2000c101904 */
[----:B------:R-:W-:Y:S05]  /*08f0*/  EXIT ;  /* 0x000000000000794d */ /* 0x000fea0003800000 */
.L_x_6:
[----:B------:R-:W-:-:S00]  /*0900*/  BRA `(.L_x_6) ;  /* 0xfffffffc00fc7947 */ /* 0x000fc0000383ffff */
[----:B------:R-:W-:-:S00]  /*0910*/  NOP ;  /* 0x0000000000007918 */ /* 0x000fc00000000000 */
        /* <DEDUP_REMOVED lines=14> */
.L_x_8:


//--------------------- .text._Z18computeFirstRowEDTPiS_S_i --------------------------
	.section	.text._Z18computeFirstRowEDTPiS_S_i,"ax",@progbits
	.align	128
        .global         _Z18computeFirstRowEDTPiS_S_i
        .type           _Z18computeFirstRowEDTPiS_S_i,@function
        .size           _Z18computeFirstRowEDTPiS_S_i,(.L_x_9 - _Z18computeFirstRowEDTPiS_S_i)
        .other          _Z18computeFirstRowEDTPiS_S_i,@"STO_CUDA_ENTRY STV_DEFAULT"
_Z18computeFirstRowEDTPiS_S_i:
.text._Z18computeFirstRowEDTPiS_S_i:
        /* <DEDUP_REMOVED lines=8> */
[----:B------:R-:W0:Y:S01]  /*0080*/  LDC.64 R2, c[0x0][0x390] ;  /* 0x0000e400ff027b82 */ /* 0x000e220000000a00 */
[----:B------:R-:W1:Y:S07]  /*0090*/  LDCU.64 UR4, c[0x0][0x358] ;  /* 0x00006b00ff0477ac */ /* 0x000e6e0008000a00 */
[----:B------:R-:W2:Y:S08]  /*00a0*/  LDC.64 R4, c[0x0][0x388] ;  /* 0x0000e200ff047b82 */ /* 0x000eb00000000a00 */
[----:B------:R-:W3:Y:S01]  /*00b0*/  LDC.64 R6, c[0x0][0x380] ;  /* 0x0000e000ff067b82 */ /* 0x000ee20000000a00 */
[----:B0-----:R-:W-:-:S05]  /*00c0*/  IMAD.WIDE R2, R9, 0x4, R2 ;  /* 0x0000000409027825 */ /* 0x001fca00078e0202 */
[----:B-1----:R-:W-:Y:S01]  /*00d0*/  STG.E desc[UR4][R2.64], RZ ;  /* 0x000000ff02007986 */ /* 0x002fe2000c101904 */
[----:B--2---:R-:W-:-:S05]  /*00e0*/  IMAD.WIDE R4, R9, 0x4, R4 ;  /* 0x0000000409047825 */ /* 0x004fca00078e0204 */
[----:B------:R-:W-:Y:S01]  /*00f0*/  STG.E desc[UR4][R4.64], RZ ;  /* 0x000000ff04007986 */ /* 0x000fe2000c101904 */
[----:B---3--:R-:W-:-:S05]  /*0100*/  IMAD.WIDE R6, R9, 0x4, R6 ;  /* 0x0000000409067825 */ /* 0x008fca00078e0206 */
[----:B------:R-:W-:Y:S01]  /*0110*/  STG.E desc[UR4][R6.64], RZ ;  /* 0x000000ff06007986 */ /* 0x000fe2000c101904 */
[----:B------:R-:W-:Y:S05]  /*0120*/  EXIT ;  /* 0x000000000000794d */ /* 0x000fea0003800000 */
.L_x_7:
        /* <DEDUP_REMOVED lines=13> */
.L_x_9:


//--------------------- .nv.shared.reserved.0     --------------------------
	.section	.nv.shared.reserved.0,"aw",@nobits
	.weak		__nv_reservedSMEM_offset_0_alias
	.size		__nv_reservedSMEM_offset_0_alias, 0, 64
	.other		__nv_reservedSMEM_offset_0_alias,@"STO_CUDA_RESERVED_SHARED STV_DEFAULT"
__nv_reservedSMEM_offset_0_alias:
	.zero		0
	.zero		64


//--------------------- .nv.constant0._Z20calulateEditDistancePiS_S_S_S_S_PKiiii --------------------------
	.section	.nv.constant0._Z20calulateEditDistancePiS_S_S_S_S_PKiiii,"a",@progbits
	.sectionflags	@""
	.align	4
.nv.constant0._Z20calulateEditDistancePiS_S_S_S_S_PKiiii:
	.zero		964


//--------------------- .nv.constant0._Z18computeFirstRowEDTPiS_S_i --------------------------
	.section	.nv.constant0._Z18computeFirstRowEDTPiS_S_i,"a",@progbits
	.sectionflags	@""
	.align	4
.nv.constant0._Z18computeFirstRowEDTPiS_S_i:
	.zero		924


//--------------------- SYMBOLS --------------------------

	.type		.nv.reservedSmem.offset0,@object
	.size		.nv.reservedSmem.offset0,0x4
